//
// Generated by NVIDIA NVVM Compiler
//
// Compiler Build ID: CL-36424714
// Cuda compilation tools, release 13.0, V13.0.88
// Based on NVVM 20.0.0
//

.version 9.0
.target sm_100
.address_size 64

	// .globl	_Z16matvecmul_by_rowPKfS0_Pfii

.visible .entry _Z16matvecmul_by_rowPKfS0_Pfii(
	.param .u64 .ptr .align 1 _Z16matvecmul_by_rowPKfS0_Pfii_param_0,
	.param .u64 .ptr .align 1 _Z16matvecmul_by_rowPKfS0_Pfii_param_1,
	.param .u64 .ptr .align 1 _Z16matvecmul_by_rowPKfS0_Pfii_param_2,
	.param .u32 _Z16matvecmul_by_rowPKfS0_Pfii_param_3,
	.param .u32 _Z16matvecmul_by_rowPKfS0_Pfii_param_4
)
{
	.reg .pred 	%p<11>;
	.reg .b32 	%r<61>;
	.reg .b32 	%f<112>;
	.reg .b64 	%rd<78>;

	ld.param.u64 	%rd7, [_Z16matvecmul_by_rowPKfS0_Pfii_param_0];
	ld.param.u64 	%rd8, [_Z16matvecmul_by_rowPKfS0_Pfii_param_1];
	ld.param.u64 	%rd6, [_Z16matvecmul_by_rowPKfS0_Pfii_param_2];
	ld.param.u32 	%r21, [_Z16matvecmul_by_rowPKfS0_Pfii_param_3];
	ld.param.u32 	%r20, [_Z16matvecmul_by_rowPKfS0_Pfii_param_4];
	cvta.to.global.u64 	%rd1, %rd8;
	cvta.to.global.u64 	%rd2, %rd7;
	mov.u32 	%r22, %ctaid.x;
	mov.u32 	%r23, %ntid.x;
	mov.u32 	%r24, %tid.x;
	mad.lo.s32 	%r1, %r22, %r23, %r24;
	setp.ge.u32 	%p1, %r1, %r21;
	@%p1 bra 	$L__BB0_15;
	setp.eq.s32 	%p2, %r20, 0;
	mov.f32 	%f111, 0f00000000;
	@%p2 bra 	$L__BB0_14;
	mul.lo.s32 	%r2, %r20, %r1;
	and.b32  	%r3, %r20, 15;
	setp.lt.u32 	%p3, %r20, 16;
	mov.f32 	%f111, 0f00000000;
	mov.b32 	%r57, 0;
	@%p3 bra 	$L__BB0_5;
	and.b32  	%r57, %r20, -16;
	mov.f32 	%f111, 0f00000000;
	mov.b32 	%r55, 0;
$L__BB0_4:
	.pragma "nounroll";
	add.s32 	%r27, %r55, %r2;
	mul.wide.u32 	%rd9, %r27, 4;
	add.s64 	%rd10, %rd2, %rd9;
	ld.global.f32 	%f18, [%rd10];
	mul.wide.u32 	%rd11, %r55, 4;
	add.s64 	%rd12, %rd1, %rd11;
	ld.global.f32 	%f19, [%rd12];
	fma.rn.f32 	%f20, %f18, %f19, %f111;
	add.s32 	%r28, %r27, 1;
	mul.wide.u32 	%rd13, %r28, 4;
	add.s64 	%rd14, %rd2, %rd13;
	ld.global.f32 	%f21, [%rd14];
	ld.global.f32 	%f22, [%rd12+4];
	fma.rn.f32 	%f23, %f21, %f22, %f20;
	add.s32 	%r29, %r27, 2;
	mul.wide.u32 	%rd15, %r29, 4;
	add.s64 	%rd16, %rd2, %rd15;
	ld.global.f32 	%f24, [%rd16];
	ld.global.f32 	%f25, [%rd12+8];
	fma.rn.f32 	%f26, %f24, %f25, %f23;
	add.s32 	%r30, %r27, 3;
	mul.wide.u32 	%rd17, %r30, 4;
	add.s64 	%rd18, %rd2, %rd17;
	ld.global.f32 	%f27, [%rd18];
	ld.global.f32 	%f28, [%rd12+12];
	fma.rn.f32 	%f29, %f27, %f28, %f26;
	add.s32 	%r31, %r27, 4;
	mul.wide.u32 	%rd19, %r31, 4;
	add.s64 	%rd20, %rd2, %rd19;
	ld.global.f32 	%f30, [%rd20];
	ld.global.f32 	%f31, [%rd12+16];
	fma.rn.f32 	%f32, %f30, %f31, %f29;
	add.s32 	%r32, %r27, 5;
	mul.wide.u32 	%rd21, %r32, 4;
	add.s64 	%rd22, %rd2, %rd21;
	ld.global.f32 	%f33, [%rd22];
	ld.global.f32 	%f34, [%rd12+20];
	fma.rn.f32 	%f35, %f33, %f34, %f32;
	add.s32 	%r33, %r27, 6;
	mul.wide.u32 	%rd23, %r33, 4;
	add.s64 	%rd24, %rd2, %rd23;
	ld.global.f32 	%f36, [%rd24];
	ld.global.f32 	%f37, [%rd12+24];
	fma.rn.f32 	%f38, %f36, %f37, %f35;
	add.s32 	%r34, %r27, 7;
	mul.wide.u32 	%rd25, %r34, 4;
	add.s64 	%rd26, %rd2, %rd25;
	ld.global.f32 	%f39, [%rd26];
	ld.global.f32 	%f40, [%rd12+28];
	fma.rn.f32 	%f41, %f39, %f40, %f38;
	add.s32 	%r35, %r27, 8;
	mul.wide.u32 	%rd27, %r35, 4;
	add.s64 	%rd28, %rd2, %rd27;
	ld.global.f32 	%f42, [%rd28];
	ld.global.f32 	%f43, [%rd12+32];
	fma.rn.f32 	%f44, %f42, %f43, %f41;
	add.s32 	%r36, %r27, 9;
	mul.wide.u32 	%rd29, %r36, 4;
	add.s64 	%rd30, %rd2, %rd29;
	ld.global.f32 	%f45, [%rd30];
	ld.global.f32 	%f46, [%rd12+36];
	fma.rn.f32 	%f47, %f45, %f46, %f44;
	add.s32 	%r37, %r27, 10;
	mul.wide.u32 	%rd31, %r37, 4;
	add.s64 	%rd32, %rd2, %rd31;
	ld.global.f32 	%f48, [%rd32];
	ld.global.f32 	%f49, [%rd12+40];
	fma.rn.f32 	%f50, %f48, %f49, %f47;
	add.s32 	%r38, %r27, 11;
	mul.wide.u32 	%rd33, %r38, 4;
	add.s64 	%rd34, %rd2, %rd33;
	ld.global.f32 	%f51, [%rd34];
	ld.global.f32 	%f52, [%rd12+44];
	fma.rn.f32 	%f53, %f51, %f52, %f50;
	add.s32 	%r39, %r27, 12;
	mul.wide.u32 	%rd35, %r39, 4;
	add.s64 	%rd36, %rd2, %rd35;
	ld.global.f32 	%f54, [%rd36];
	ld.global.f32 	%f55, [%rd12+48];
	fma.rn.f32 	%f56, %f54, %f55, %f53;
	add.s32 	%r40, %r27, 13;
	mul.wide.u32 	%rd37, %r40, 4;
	add.s64 	%rd38, %rd2, %rd37;
	ld.global.f32 	%f57, [%rd38];
	ld.global.f32 	%f58, [%rd12+52];
	fma.rn.f32 	%f59, %f57, %f58, %f56;
	add.s32 	%r41, %r27, 14;
	mul.wide.u32 	%rd39, %r41, 4;
	add.s64 	%rd40, %rd2, %rd39;
	ld.global.f32 	%f60, [%rd40];
	ld.global.f32 	%f61, [%rd12+56];
	fma.rn.f32 	%f62, %f60, %f61, %f59;
	add.s32 	%r42, %r27, 15;
	mul.wide.u32 	%rd41, %r42, 4;
	add.s64 	%rd42, %rd2, %rd41;
	ld.global.f32 	%f63, [%rd42];
	ld.global.f32 	%f64, [%rd12+60];
	fma.rn.f32 	%f111, %f63, %f64, %f62;
	add.s32 	%r55, %r55, 16;
	setp.ne.s32 	%p4, %r55, %r57;
	@%p4 bra 	$L__BB0_4;
$L__BB0_5:
	setp.eq.s32 	%p5, %r3, 0;
	@%p5 bra 	$L__BB0_14;
	and.b32  	%r8, %r20, 7;
	setp.lt.u32 	%p6, %r3, 8;
	@%p6 bra 	$L__BB0_8;
	add.s32 	%r43, %r57, %r2;
	mul.wide.u32 	%rd43, %r43, 4;
	add.s64 	%rd44, %rd2, %rd43;
	ld.global.f32 	%f66, [%rd44];
	mul.wide.u32 	%rd45, %r57, 4;
	add.s64 	%rd46, %rd1, %rd45;
	ld.global.f32 	%f67, [%rd46];
	fma.rn.f32 	%f68, %f66, %f67, %f111;
	add.s32 	%r44, %r43, 1;
	mul.wide.u32 	%rd47, %r44, 4;
	add.s64 	%rd48, %rd2, %rd47;
	ld.global.f32 	%f69, [%rd48];
	ld.global.f32 	%f70, [%rd46+4];
	fma.rn.f32 	%f71, %f69, %f70, %f68;
	add.s32 	%r45, %r43, 2;
	mul.wide.u32 	%rd49, %r45, 4;
	add.s64 	%rd50, %rd2, %rd49;
	ld.global.f32 	%f72, [%rd50];
	ld.global.f32 	%f73, [%rd46+8];
	fma.rn.f32 	%f74, %f72, %f73, %f71;
	add.s32 	%r46, %r43, 3;
	mul.wide.u32 	%rd51, %r46, 4;
	add.s64 	%rd52, %rd2, %rd51;
	ld.global.f32 	%f75, [%rd52];
	ld.global.f32 	%f76, [%rd46+12];
	fma.rn.f32 	%f77, %f75, %f76, %f74;
	add.s32 	%r47, %r43, 4;
	mul.wide.u32 	%rd53, %r47, 4;
	add.s64 	%rd54, %rd2, %rd53;
	ld.global.f32 	%f78, [%rd54];
	ld.global.f32 	%f79, [%rd46+16];
	fma.rn.f32 	%f80, %f78, %f79, %f77;
	add.s32 	%r48, %r43, 5;
	mul.wide.u32 	%rd55, %r48, 4;
	add.s64 	%rd56, %rd2, %rd55;
	ld.global.f32 	%f81, [%rd56];
	ld.global.f32 	%f82, [%rd46+20];
	fma.rn.f32 	%f83, %f81, %f82, %f80;
	add.s32 	%r49, %r43, 6;
	mul.wide.u32 	%rd57, %r49, 4;
	add.s64 	%rd58, %rd2, %rd57;
	ld.global.f32 	%f84, [%rd58];
	ld.global.f32 	%f85, [%rd46+24];
	fma.rn.f32 	%f86, %f84, %f85, %f83;
	add.s32 	%r50, %r43, 7;
	mul.wide.u32 	%rd59, %r50, 4;
	add.s64 	%rd60, %rd2, %rd59;
	ld.global.f32 	%f87, [%rd60];
	ld.global.f32 	%f88, [%rd46+28];
	fma.rn.f32 	%f111, %f87, %f88, %f86;
	add.s32 	%r57, %r57, 8;
$L__BB0_8:
	setp.eq.s32 	%p7, %r8, 0;
	@%p7 bra 	$L__BB0_14;
	and.b32  	%r11, %r20, 3;
	setp.lt.u32 	%p8, %r8, 4;
	@%p8 bra 	$L__BB0_11;
	add.s32 	%r51, %r57, %r2;
	mul.wide.u32 	%rd61, %r51, 4;
	add.s64 	%rd62, %rd2, %rd61;
	ld.global.f32 	%f90, [%rd62];
	mul.wide.u32 	%rd63, %r57, 4;
	add.s64 	%rd64, %rd1, %rd63;
	ld.global.f32 	%f91, [%rd64];
	fma.rn.f32 	%f92, %f90, %f91, %f111;
	add.s32 	%r52, %r51, 1;
	mul.wide.u32 	%rd65, %r52, 4;
	add.s64 	%rd66, %rd2, %rd65;
	ld.global.f32 	%f93, [%rd66];
	ld.global.f32 	%f94, [%rd64+4];
	fma.rn.f32 	%f95, %f93, %f94, %f92;
	add.s32 	%r53, %r51, 2;
	mul.wide.u32 	%rd67, %r53, 4;
	add.s64 	%rd68, %rd2, %rd67;
	ld.global.f32 	%f96, [%rd68];
	ld.global.f32 	%f97, [%rd64+8];
	fma.rn.f32 	%f98, %f96, %f97, %f95;
	add.s32 	%r54, %r51, 3;
	mul.wide.u32 	%rd69, %r54, 4;
	add.s64 	%rd70, %rd2, %rd69;
	ld.global.f32 	%f99, [%rd70];
	ld.global.f32 	%f100, [%rd64+12];
	fma.rn.f32 	%f111, %f99, %f100, %f98;
	add.s32 	%r57, %r57, 4;
$L__BB0_11:
	setp.eq.s32 	%p9, %r11, 0;
	@%p9 bra 	$L__BB0_14;
	mul.wide.u32 	%rd71, %r57, 4;
	add.s64 	%rd77, %rd1, %rd71;
	add.s32 	%r60, %r57, %r2;
	neg.s32 	%r59, %r11;
$L__BB0_13:
	.pragma "nounroll";
	mul.wide.u32 	%rd72, %r60, 4;
	add.s64 	%rd73, %rd2, %rd72;
	ld.global.f32 	%f101, [%rd73];
	ld.global.f32 	%f102, [%rd77];
	fma.rn.f32 	%f111, %f101, %f102, %f111;
	add.s64 	%rd77, %rd77, 4;
	add.s32 	%r60, %r60, 1;
	add.s32 	%r59, %r59, 1;
	setp.ne.s32 	%p10, %r59, 0;
	@%p10 bra 	$L__BB0_13;
$L__BB0_14:
	cvta.to.global.u64 	%rd74, %rd6;
	mul.wide.u32 	%rd75, %r1, 4;
	add.s64 	%rd76, %rd74, %rd75;
	st.global.f32 	[%rd76], %f111;
$L__BB0_15:
	ret;

}


// ===== COMPILED SASS (sm_100) =====

	.target	sm_100

	.elftype	@"ET_EXEC"


//--------------------- .note.nv.tkinfo           --------------------------
	.section	.note.nv.tkinfo,"",@"SHT_NOTE"
	.sectionflags	@"SHF_NOTE_NV_TKINFO"
	.tkinfo
        /*0018*/ 	.word	0x00000002
        /*0030*/ 	.string	""
        /*0030*/ 	.string	"ptxas"
        /*0030*/ 	.string	"Cuda compilation tools, release 13.0, V13.0.88"
        /*0030*/ 	.string	"Build cuda_13.0.r13.0/compiler.36424714_0"
        /*0030*/ 	.string	"-arch sm_100 -m 64 "



//--------------------- .note.nv.cuinfo           --------------------------
	.section	.note.nv.cuinfo,"",@"SHT_NOTE"
	.sectionflags	@"SHF_NOTE_NV_CUINFO"
        /*0018*/ 	.short	0x0002
        /*001a*/ 	.short	0x0064
        /*001c*/ 	.short	0x0082
	.zero		2


//--------------------- .nv.info                  --------------------------
	.section	.nv.info,"",@"SHT_CUDA_INFO"
	.align	4


	//----- nvinfo : EIATTR_REGCOUNT
	.align		4
        /*0000*/ 	.byte	0x04, 0x2f
        /*0002*/ 	.short	(.L_1 - .L_0)
	.align		4
.L_0:
        /*0004*/ 	.word	index@(_Z16matvecmul_by_rowPKfS0_Pfii)
        /*0008*/ 	.word	0x00000020


	//----- nvinfo : EIATTR_FRAME_SIZE
	.align		4
.L_1:
        /*000c*/ 	.byte	0x04, 0x11
        /*000e*/ 	.short	(.L_3 - .L_2)
	.align		4
.L_2:
        /*0010*/ 	.word	index@(_Z16matvecmul_by_rowPKfS0_Pfii)
        /*0014*/ 	.word	0x00000000


	//----- nvinfo : EIATTR_MIN_STACK_SIZE
	.align		4
.L_3:
        /*0018*/ 	.byte	0x04, 0x12
        /*001a*/ 	.short	(.L_5 - .L_4)
	.align		4
.L_4:
        /*001c*/ 	.word	index@(_Z16matvecmul_by_rowPKfS0_Pfii)
        /*0020*/ 	.word	0x00000000
.L_5:


//--------------------- .nv.compat                --------------------------
	.section	.nv.compat,"",@"SHT_CUDA_COMPAT_INFO"
	.align	4
        /*0000*/ 	.byte	0x02, 0x09, 0x00, 0x00, 0x02, 0x02, 0x01, 0x00, 0x02, 0x05, 0x05, 0x00, 0x03, 0x07, 0x01, 0x01
        /*0010*/ 	.byte	0x02, 0x03, 0x00, 0x00, 0x02, 0x06, 0x01, 0x00, 0x04, 0x0b, 0x08, 0x00, 0x09, 0x00, 0x00, 0x00
        /*0020*/ 	.byte	0x00, 0x00, 0x00, 0x00


//--------------------- .nv.info._Z16matvecmul_by_rowPKfS0_Pfii --------------------------
	.section	.nv.info._Z16matvecmul_by_rowPKfS0_Pfii,"",@"SHT_CUDA_INFO"
	.sectionflags	@""
	.align	4


	//----- nvinfo : EIATTR_CUDA_API_VERSION
	.align		4
        /*0000*/ 	.byte	0x04, 0x37
        /*0002*/ 	.short	(.L_7 - .L_6)
.L_6:
        /*0004*/ 	.word	0x00000082


	//----- nvinfo : EIATTR_KPARAM_INFO
	.align		4
.L_7:
        /*0008*/ 	.byte	0x04, 0x17
        /*000a*/ 	.short	(.L_9 - .L_8)
.L_8:
        /*000c*/ 	.word	0x00000000
        /*0010*/ 	.short	0x0004
        /*0012*/ 	.short	0x001c
        /*0014*/ 	.byte	0x00, 0xf0, 0x11, 0x00


	//----- nvinfo : EIATTR_KPARAM_INFO
	.align		4
.L_9:
        /*0018*/ 	.byte	0x04, 0x17
        /*001a*/ 	.short	(.L_11 - .L_10)
.L_10:
        /*001c*/ 	.word	0x00000000
        /*0020*/ 	.short	0x0003
        /*0022*/ 	.short	0x0018
        /*0024*/ 	.byte	0x00, 0xf0, 0x11, 0x00


	//----- nvinfo : EIATTR_KPARAM_INFO
	.align		4
.L_11:
        /*0028*/ 	.byte	0x04, 0x17
        /*002a*/ 	.short	(.L_13 - .L_12)
.L_12:
        /*002c*/ 	.word	0x00000000
        /*0030*/ 	.short	0x0002
        /*0032*/ 	.short	0x0010
        /*0034*/ 	.byte	0x00, 0xf5, 0x21, 0x00


	//----- nvinfo : EIATTR_KPARAM_INFO
	.align		4
.L_13:
        /*0038*/ 	.byte	0x04, 0x17
        /*003a*/ 	.short	(.L_15 - .L_14)
.L_14:
        /*003c*/ 	.word	0x00000000
        /*0040*/ 	.short	0x0001
        /*0042*/ 	.short	0x0008
        /*0044*/ 	.byte	0x00, 0xf5, 0x21, 0x00


	//----- nvinfo : EIATTR_KPARAM_INFO
	.align		4
.L_15:
        /*0048*/ 	.byte	0x04, 0x17
        /*004a*/ 	.short	(.L_17 - .L_16)
.L_16:
        /*004c*/ 	.word	0x00000000
        /*0050*/ 	.short	0x0000
        /*0052*/ 	.short	0x0000
        /*0054*/ 	.byte	0x00, 0xf5, 0x21, 0x00


	//----- nvinfo : EIATTR_SPARSE_MMA_MASK
	.align		4
.L_17:
        /*0058*/ 	.byte	0x03, 0x50
        /*005a*/ 	.short	0x0000


	//----- nvinfo : EIATTR_MAXREG_COUNT
	.align		4
        /*005c*/ 	.byte	0x03, 0x1b
        /*005e*/ 	.short	0x00ff


	//----- nvinfo : EIATTR_MERCURY_ISA_VERSION
	.align		4
        /*0060*/ 	.byte	0x03, 0x5f
        /*0062*/ 	.short	0x0101


	//----- nvinfo : EIATTR_VRC_CTA_INIT_COUNT
	.align		4
        /*0064*/ 	.byte	0x02, 0x4a
	.zero		1
	.zero		1


	//----- nvinfo : EIATTR_EXIT_INSTR_OFFSETS
	.align		4
        /*0068*/ 	.byte	0x04, 0x1c
        /*006a*/ 	.short	(.L_19 - .L_18)


	//   ....[0]....
.L_18:
        /*006c*/ 	.word	0x00000070


	//   ....[1]....
        /*0070*/ 	.word	0x00000d20


	//----- nvinfo : EIATTR_CBANK_PARAM_SIZE
	.align		4
.L_19:
        /*0074*/ 	.byte	0x03, 0x19
        /*0076*/ 	.short	0x0020


	//----- nvinfo : EIATTR_PARAM_CBANK
	.align		4
        /*0078*/ 	.byte	0x04, 0x0a
        /*007a*/ 	.short	(.L_21 - .L_20)
	.align		4
.L_20:
        /*007c*/ 	.word	index@(.nv.constant0._Z16matvecmul_by_rowPKfS0_Pfii)
        /*0080*/ 	.short	0x0380
        /*0082*/ 	.short	0x0020


	//----- nvinfo : EIATTR_SW_WAR
	.align		4
.L_21:
        /*0084*/ 	.byte	0x04, 0x36
        /*0086*/ 	.short	(.L_23 - .L_22)
.L_22:
        /*0088*/ 	.word	0x00000008
.L_23:


//--------------------- .nv.callgraph             --------------------------
	.section	.nv.callgraph,"",@"SHT_CUDA_CALLGRAPH"
	.align	4
	.sectionentsize	8
	.align		4
        /*0000*/ 	.word	0x00000000
	.align		4
        /*0004*/ 	.word	0xffffffff
	.align		4
        /*0008*/ 	.word	0x00000000
	.align		4
        /*000c*/ 	.word	0xfffffffe
	.align		4
        /*0010*/ 	.word	0x00000000
	.align		4
        /*0014*/ 	.word	0xfffffffd
	.align		4
        /*0018*/ 	.word	0x00000000
	.align		4
        /*001c*/ 	.word	0xfffffffc


//--------------------- .text._Z16matvecmul_by_rowPKfS0_Pfii --------------------------
	.section	.text._Z16matvecmul_by_rowPKfS0_Pfii,"ax",@progbits
	.align	128
        .global         _Z16matvecmul_by_rowPKfS0_Pfii
        .type           _Z16matvecmul_by_rowPKfS0_Pfii,@function
        .size           _Z16matvecmul_by_rowPKfS0_Pfii,(.L_x_7 - _Z16matvecmul_by_rowPKfS0_Pfii)
        .other          _Z16matvecmul_by_rowPKfS0_Pfii,@"STO_CUDA_ENTRY STV_DEFAULT"
_Z16matvecmul_by_rowPKfS0_Pfii:
.text._Z16matvecmul_by_rowPKfS0_Pfii:
[----:B------:R-:W-:Y:S01]  /*0000*/  LDC R1, c[0x0][0x37c] ;  /* 0x0000df00ff017b82 */ /* 0x000fe20000000800 */
[----:B------:R-:W0:Y:S07]  /*0010*/  S2R R3, SR_TID.X ;  /* 0x0000000000037919 */ /* 0x000e2e0000002100 */
[----:B------:R-:W0:Y:S01]  /*0020*/  S2UR UR4, SR_CTAID.X ;  /* 0x00000000000479c3 */ /* 0x000e220000002500 */
[----:B------:R-:W1:Y:S07]  /*0030*/  LDCU UR5, c[0x0][0x398] ;  /* 0x00007300ff0577ac */ /* 0x000e6e0008000800 */
[----:B------:R-:W0:Y:S02]  /*0040*/  LDC R14, c[0x0][0x360] ;  /* 0x0000d800ff0e7b82 */ /* 0x000e240000000800 */
[----:B0-----:R-:W-:-:S05]  /*0050*/  IMAD R14, R14, UR4, R3 ;  /* 0x000000040e0e7c24 */ /* 0x001fca000f8e0203 */
[----:B-1----:R-:W-:-:S13]  /*0060*/  ISETP.GE.U32.AND P0, PT, R14, UR5, PT ;  /* 0x000000050e007c0c */ /* 0x002fda000bf06070 */
[----:B------:R-:W-:Y:S05]  /*0070*/  @P0 EXIT ;  /* 0x000000000000094d */ /* 0x000fea0003800000 */
[----:B------:R-:W0:Y:S01]  /*0080*/  LDCU UR8, c[0x0][0x39c] ;  /* 0x00007380ff0877ac */ /* 0x000e220008000800 */
[----:B------:R-:W-:Y:S01]  /*0090*/  HFMA2 R0, -RZ, RZ, 0, 0 ;  /* 0x00000000ff007431 */ /* 0x000fe200000001ff */
[----:B------:R-:W1:Y:S01]  /*00a0*/  LDCU.64 UR6, c[0x0][0x358] ;  /* 0x00006b00ff0677ac */ /* 0x000e620008000a00 */
[----:B0-----:R-:W-:-:S09]  /*00b0*/  UISETP.NE.AND UP0, UPT, UR8, URZ, UPT ;  /* 0x000000ff0800728c */ /* 0x001fd2000bf05270 */
[----:B-1----:R-:W-:Y:S05]  /*00c0*/  BRA.U !UP0, `(.L_x_0) ;  /* 0x0000000d08087547 */ /* 0x002fea000b800000 */
[----:B------:R-:W-:Y:S01]  /*00d0*/  UISETP.GE.U32.AND UP0, UPT, UR8, 0x10, UPT ;  /* 0x000000100800788c */ /* 0x000fe2000bf06070 */
[----:B------:R-:W-:Y:S01]  /*00e0*/  MOV R0, RZ ;  /* 0x000000ff00007202 */ /* 0x000fe20000000f00 */
[----:B------:R-:W-:Y:S01]  /*00f0*/  ULOP3.LUT UR4, UR8, 0xf, URZ, 0xc0, !UPT ;  /* 0x0000000f08047892 */ /* 0x000fe2000f8ec0ff */
[----:B------:R-:W-:-:S03]  /*0100*/  MOV R17, RZ ;  /* 0x000000ff00117202 */ /* 0x000fc60000000f00 */
[----:B------:R-:W-:-:S03]  /*0110*/  UISETP.NE.AND UP1, UPT, UR4, URZ, UPT ;  /* 0x000000ff0400728c */ /* 0x000fc6000bf25270 */
[----:B------:R-:W-:Y:S08]  /*0120*/  BRA.U !UP0, `(.L_x_1) ;  /* 0x0000000508687547 */ /* 0x000ff0000b800000 */
[----:B------:R-:W-:Y:S01]  /*0130*/  ULOP3.LUT UR5, UR8, 0xfffffff0, URZ, 0xc0, !UPT ;  /* 0xfffffff008057892 */ /* 0x000fe2000f8ec0ff */
[----:B------:R-:W-:Y:S01]  /*0140*/  HFMA2 R15, -RZ, RZ, 0, 0 ;  /* 0x00000000ff0f7431 */ /* 0x000fe200000001ff */
[----:B------:R-:W-:-:S04]  /*0150*/  MOV R0, RZ ;  /* 0x000000ff00007202 */ /* 0x000fc80000000f00 */
[----:B------:R-:W-:-:S07]  /*0160*/  MOV R17, UR5 ;  /* 0x0000000500117c02 */ /* 0x000fce0008000f00 */
.L_x_2:
[----:B------:R-:W0:Y:S01]  /*0170*/  LDC.64 R6, c[0x0][0x380] ;  /* 0x0000e000ff067b82 */ /* 0x000e220000000a00 */
[----:B------:R-:W-:-:S05]  /*0180*/  IMAD R21, R14, UR8, R15 ;  /* 0x000000080e157c24 */ /* 0x000fca000f8e020f */
[C---:B------:R-:W-:Y:S02]  /*0190*/  IADD3 R13, PT, PT, R21.reuse, 0x1, RZ ;  /* 0x00000001150d7810 */ /* 0x040fe40007ffe0ff */
[----:B------:R-:W1:Y:S01]  /*01a0*/  LDC.64 R4, c[0x0][0x388] ;  /* 0x0000e200ff047b82 */ /* 0x000e620000000a00 */
[C---:B------:R-:W-:Y:S02]  /*01b0*/  IADD3 R11, PT, PT, R21.reuse, 0x2, RZ ;  /* 0x00000002150b7810 */ /* 0x040fe40007ffe0ff */
[C---:B------:R-:W-:Y:S01]  /*01c0*/  IADD3 R9, PT, PT, R21.reuse, 0x3, RZ ;  /* 0x0000000315097810 */ /* 0x040fe20007ffe0ff */
[----:B0-----:R-:W-:-:S04]  /*01d0*/  IMAD.WIDE.U32 R28, R21, 0x4, R6 ;  /* 0x00000004151c7825 */ /* 0x001fc800078e0006 */
[----:B------:R-:W-:Y:S02]  /*01e0*/  IMAD.WIDE.U32 R12, R13, 0x4, R6 ;  /* 0x000000040d0c7825 */ /* 0x000fe400078e0006 */
[----:B------:R-:W2:Y:S02]  /*01f0*/  LDG.E R28, desc[UR6][R28.64] ;  /* 0x000000061c1c7981 */ /* 0x000ea4000c1e1900 */
[----:B-1----:R-:W-:Y:S02]  /*0200*/  IMAD.WIDE.U32 R4, R15, 0x4, R4 ;  /* 0x000000040f047825 */ /* 0x002fe400078e0004 */
[----:B------:R0:W3:Y:S04]  /*0210*/  LDG.E R2, desc[UR6][R12.64] ;  /* 0x000000060c027981 */ /* 0x0000e8000c1e1900 */
[----:B------:R-:W2:Y:S01]  /*0220*/  LDG.E R3, desc[UR6][R4.64] ;  /* 0x0000000604037981 */ /* 0x000ea2000c1e1900 */
[----:B------:R-:W-:Y:S01]  /*0230*/  IMAD.WIDE.U32 R10, R11, 0x4, R6 ;  /* 0x000000040b0a7825 */ /* 0x000fe200078e0006 */
[----:B------:R-:W-:-:S02]  /*0240*/  IADD3 R23, PT, PT, R21, 0x4, RZ ;  /* 0x0000000415177810 */ /* 0x000fc40007ffe0ff */
[----:B------:R-:W3:Y:S01]  /*0250*/  LDG.E R26, desc[UR6][R4.64+0x4] ;  /* 0x00000406041a7981 */ /* 0x000ee2000c1e1900 */
[----:B------:R-:W-:Y:S01]  /*0260*/  IMAD.WIDE.U32 R8, R9, 0x4, R6 ;  /* 0x0000000409087825 */ /* 0x000fe200078e0006 */
[C---:B------:R-:W-:Y:S02]  /*0270*/  IADD3 R25, PT, PT, R21.reuse, 0x5, RZ ;  /* 0x0000000515197810 */ /* 0x040fe40007ffe0ff */
[----:B------:R1:W4:Y:S04]  /*0280*/  LDG.E R19, desc[UR6][R10.64] ;  /* 0x000000060a137981 */ /* 0x000328000c1e1900 */
[----:B------:R-:W4:Y:S01]  /*0290*/  LDG.E R16, desc[UR6][R4.64+0x8] ;  /* 0x0000080604107981 */ /* 0x000f22000c1e1900 */
[----:B0-----:R-:W-:-:S03]  /*02a0*/  IADD3 R13, PT, PT, R21, 0x6, RZ ;  /* 0x00000006150d7810 */ /* 0x001fc60007ffe0ff */
[----:B------:R-:W5:Y:S01]  /*02b0*/  LDG.E R18, desc[UR6][R4.64+0xc] ;  /* 0x00000c0604127981 */ /* 0x000f62000c1e1900 */
[----:B-1----:R-:W-:-:S03]  /*02c0*/  IMAD.WIDE.U32 R10, R23, 0x4, R6 ;  /* 0x00000004170a7825 */ /* 0x002fc600078e0006 */
[----:B------:R0:W5:Y:S04]  /*02d0*/  LDG.E R23, desc[UR6][R8.64] ;  /* 0x0000000608177981 */ /* 0x000168000c1e1900 */
[----:B------:R-:W5:Y:S01]  /*02e0*/  LDG.E R20, desc[UR6][R4.64+0x10] ;  /* 0x0000100604147981 */ /* 0x000f62000c1e1900 */
[----:B------:R-:W-:-:S03]  /*02f0*/  IMAD.WIDE.U32 R12, R13, 0x4, R6 ;  /* 0x000000040d0c7825 */ /* 0x000fc600078e0006 */
[----:B------:R-:W5:Y:S01]  /*0300*/  LDG.E R27, desc[UR6][R4.64+0x14] ;  /* 0x00001406041b7981 */ /* 0x000f62000c1e1900 */
[----:B0-----:R-:W-:-:S03]  /*0310*/  IMAD.WIDE.U32 R8, R25, 0x4, R6 ;  /* 0x0000000419087825 */ /* 0x001fc600078e0006 */
[----:B------:R-:W5:Y:S04]  /*0320*/  LDG.E R25, desc[UR6][R10.64] ;  /* 0x000000060a197981 */ /* 0x000f68000c1e1900 */
[----:B------:R-:W5:Y:S04]  /*0330*/  LDG.E R22, desc[UR6][R8.64] ;  /* 0x0000000608167981 */ /* 0x000f68000c1e1900 */
[----:B------:R0:W5:Y:S04]  /*0340*/  LDG.E R24, desc[UR6][R12.64] ;  /* 0x000000060c187981 */ /* 0x000168000c1e1900 */
[----:B------:R-:W5:Y:S01]  /*0350*/  LDG.E R29, desc[UR6][R4.64+0x18] ;  /* 0x00001806041d7981 */ /* 0x000f62000c1e1900 */
[----:B0-----:R-:W-:-:S05]  /*0360*/  IADD3 R13, PT, PT, R21, 0xa, RZ ;  /* 0x0000000a150d7810 */ /* 0x001fca0007ffe0ff */
[----:B------:R-:W-:-:S04]  /*0370*/  IMAD.WIDE.U32 R12, R13, 0x4, R6 ;  /* 0x000000040d0c7825 */ /* 0x000fc800078e0006 */
[----:B--2---:R-:W-:Y:S01]  /*0380*/  FFMA R3, R28, R3, R0 ;  /* 0x000000031c037223 */ /* 0x004fe20000000000 */
[C---:B------:R-:W-:Y:S02]  /*0390*/  IADD3 R0, PT, PT, R21.reuse, 0x7, RZ ;  /* 0x0000000715007810 */ /* 0x040fe40007ffe0ff */
[----:B------:R-:W-:Y:S01]  /*03a0*/  IADD3 R28, PT, PT, R21, 0x8, RZ ;  /* 0x00000008151c7810 */ /* 0x000fe20007ffe0ff */
[----:B---3--:R-:W-:Y:S02]  /*03b0*/  FFMA R26, R2, R26, R3 ;  /* 0x0000001a021a7223 */ /* 0x008fe40000000003 */
[----:B------:R-:W-:-:S04]  /*03c0*/  IMAD.WIDE.U32 R2, R0, 0x4, R6 ;  /* 0x0000000400027825 */ /* 0x000fc800078e0006 */
[----:B------:R-:W-:Y:S01]  /*03d0*/  IMAD.WIDE.U32 R10, R28, 0x4, R6 ;  /* 0x000000041c0a7825 */ /* 0x000fe200078e0006 */
[----:B------:R-:W-:-:S03]  /*03e0*/  IADD3 R28, PT, PT, R21, 0x9, RZ ;  /* 0x00000009151c7810 */ /* 0x000fc60007ffe0ff */
[----:B----4-:R-:W-:Y:S01]  /*03f0*/  FFMA R26, R19, R16, R26 ;  /* 0x00000010131a7223 */ /* 0x010fe2000000001a */
[----:B------:R0:W2:Y:S04]  /*0400*/  LDG.E R0, desc[UR6][R2.64] ;  /* 0x0000000602007981 */ /* 0x0000a8000c1e1900 */
[----:B------:R-:W2:Y:S01]  /*0410*/  LDG.E R19, desc[UR6][R4.64+0x1c] ;  /* 0x00001c0604137981 */ /* 0x000ea2000c1e1900 */
[----:B------:R-:W-:-:S04]  /*0420*/  IMAD.WIDE.U32 R8, R28, 0x4, R6 ;  /* 0x000000041c087825 */ /* 0x000fc800078e0006 */
[----:B-----5:R-:W-:Y:S01]  /*0430*/  FFMA R18, R23, R18, R26 ;  /* 0x0000001217127223 */ /* 0x020fe2000000001a */
[----:B------:R-:W3:Y:S01]  /*0440*/  LDG.E R10, desc[UR6][R10.64] ;  /* 0x000000060a0a7981 */ /* 0x000ee2000c1e1900 */
[----:B------:R-:W-:-:S03]  /*0450*/  IADD3 R28, PT, PT, R21, 0xb, RZ ;  /* 0x0000000b151c7810 */ /* 0x000fc60007ffe0ff */
[----:B------:R-:W3:Y:S01]  /*0460*/  LDG.E R23, desc[UR6][R4.64+0x20] ;  /* 0x0000200604177981 */ /* 0x000ee2000c1e1900 */
[----:B------:R-:W-:-:S03]  /*0470*/  IADD3 R26, PT, PT, R21, 0xc, RZ ;  /* 0x0000000c151a7810 */ /* 0x000fc60007ffe0ff */
[----:B------:R1:W4:Y:S01]  /*0480*/  LDG.E R16, desc[UR6][R8.64] ;  /* 0x0000000608107981 */ /* 0x000322000c1e1900 */
[----:B------:R-:W-:-:S03]  /*0490*/  FFMA R20, R25, R20, R18 ;  /* 0x0000001419147223 */ /* 0x000fc60000000012 */
[----:B------:R5:W4:Y:S01]  /*04a0*/  LDG.E R11, desc[UR6][R12.64] ;  /* 0x000000060c0b7981 */ /* 0x000b22000c1e1900 */
[----:B0-----:R-:W-:-:S03]  /*04b0*/  IMAD.WIDE.U32 R2, R28, 0x4, R6 ;  /* 0x000000041c027825 */ /* 0x001fc600078e0006 */
[----:B------:R-:W4:Y:S01]  /*04c0*/  LDG.E R25, desc[UR6][R4.64+0x24] ;  /* 0x0000240604197981 */ /* 0x000f22000c1e1900 */
[----:B------:R-:W-:Y:S01]  /*04d0*/  FFMA R27, R22, R27, R20 ;  /* 0x0000001b161b7223 */ /* 0x000fe20000000014 */
[----:B------:R-:W-:Y:S02]  /*04e0*/  IADD3 R22, PT, PT, R21, 0xd, RZ ;  /* 0x0000000d15167810 */ /* 0x000fe40007ffe0ff */
[----:B------:R-:W4:Y:S01]  /*04f0*/  LDG.E R20, desc[UR6][R4.64+0x28] ;  /* 0x0000280604147981 */ /* 0x000f22000c1e1900 */
[----:B-1----:R-:W-:-:S04]  /*0500*/  IMAD.WIDE.U32 R8, R26, 0x4, R6 ;  /* 0x000000041a087825 */ /* 0x002fc800078e0006 */
[----:B------:R-:W-:Y:S01]  /*0510*/  FFMA R29, R24, R29, R27 ;  /* 0x0000001d181d7223 */ /* 0x000fe2000000001b */
[----:B------:R0:W4:Y:S01]  /*0520*/  LDG.E R18, desc[UR6][R2.64] ;  /* 0x0000000602127981 */ /* 0x000122000c1e1900 */
[C---:B------:R-:W-:Y:S01]  /*0530*/  IADD3 R24, PT, PT, R21.reuse, 0xe, RZ ;  /* 0x0000000e15187810 */ /* 0x040fe20007ffe0ff */
[----:B-----5:R-:W-:Y:S02]  /*0540*/  IMAD.WIDE.U32 R12, R22, 0x4, R6 ;  /* 0x00000004160c7825 */ /* 0x020fe400078e0006 */
[----:B------:R-:W5:Y:S01]  /*0550*/  LDG.E R27, desc[UR6][R4.64+0x2c] ;  /* 0x00002c06041b7981 */ /* 0x000f62000c1e1900 */
[----:B------:R-:W-:-:S03]  /*0560*/  IADD3 R26, PT, PT, R21, 0xf, RZ ;  /* 0x0000000f151a7810 */ /* 0x000fc60007ffe0ff */
[----:B------:R-:W5:Y:S01]  /*0570*/  LDG.E R8, desc[UR6][R8.64] ;  /* 0x0000000608087981 */ /* 0x000f62000c1e1900 */
[----:B0-----:R-:W-:-:S03]  /*0580*/  IMAD.WIDE.U32 R2, R24, 0x4, R6 ;  /* 0x0000000418027825 */ /* 0x001fc600078e0006 */
[----:B------:R-:W5:Y:S01]  /*0590*/  LDG.E R22, desc[UR6][R4.64+0x30] ;  /* 0x0000300604167981 */ /* 0x000f62000c1e1900 */
[----:B------:R-:W-:-:S03]  /*05a0*/  IMAD.WIDE.U32 R6, R26, 0x4, R6 ;  /* 0x000000041a067825 */ /* 0x000fc600078e0006 */
[----:B------:R-:W5:Y:S04]  /*05b0*/  LDG.E R12, desc[UR6][R12.64] ;  /* 0x000000060c0c7981 */ /* 0x000f68000c1e1900 */
[----:B------:R-:W5:Y:S04]  /*05c0*/  LDG.E R21, desc[UR6][R4.64+0x34] ;  /* 0x0000340604157981 */ /* 0x000f68000c1e1900 */
[----:B------:R-:W5:Y:S04]  /*05d0*/  LDG.E R2, desc[UR6][R2.64] ;  /* 0x0000000602027981 */ /* 0x000f68000c1e1900 */
[----:B------:R-:W5:Y:S04]  /*05e0*/  LDG.E R24, desc[UR6][R4.64+0x38] ;  /* 0x0000380604187981 */ /* 0x000f68000c1e1900 */
[----:B------:R-:W5:Y:S04]  /*05f0*/  LDG.E R6, desc[UR6][R6.64] ;  /* 0x0000000606067981 */ /* 0x000f68000c1e1900 */
[----:B------:R-:W5:Y:S01]  /*0600*/  LDG.E R26, desc[UR6][R4.64+0x3c] ;  /* 0x00003c06041a7981 */ /* 0x000f62000c1e1900 */
[----:B------:R-:W-:-:S04]  /*0610*/  IADD3 R15, PT, PT, R15, 0x10, RZ ;  /* 0x000000100f0f7810 */ /* 0x000fc80007ffe0ff */
[----:B------:R-:W-:Y:S01]  /*0620*/  ISETP.NE.AND P0, PT, R15, R17, PT ;  /* 0x000000110f00720c */ /* 0x000fe20003f05270 */
[----:B--2---:R-:W-:-:S04]  /*0630*/  FFMA R19, R0, R19, R29 ;  /* 0x0000001300137223 */ /* 0x004fc8000000001d */
[----:B---3--:R-:W-:-:S04]  /*0640*/  FFMA R19, R10, R23, R19 ;  /* 0x000000170a137223 */ /* 0x008fc80000000013 */
[----:B----4-:R-:W-:-:S04]  /*0650*/  FFMA R16, R16, R25, R19 ;  /* 0x0000001910107223 */ /* 0x010fc80000000013 */
[----:B------:R-:W-:-:S04]  /*0660*/  FFMA R11, R11, R20, R16 ;  /* 0x000000140b0b7223 */ /* 0x000fc80000000010 */
[----:B-----5:R-:W-:-:S04]  /*0670*/  FFMA R11, R18, R27, R11 ;  /* 0x0000001b120b7223 */ /* 0x020fc8000000000b */
[----:B------:R-:W-:-:S04]  /*0680*/  FFMA R11, R8, R22, R11 ;  /* 0x00000016080b7223 */ /* 0x000fc8000000000b */
[----:B------:R-:W-:-:S04]  /*0690*/  FFMA R11, R12, R21, R11 ;  /* 0x000000150c0b7223 */ /* 0x000fc8000000000b */
[----:B------:R-:W-:-:S04]  /*06a0*/  FFMA R11, R2, R24, R11 ;  /* 0x00000018020b7223 */ /* 0x000fc8000000000b */
[----:B------:R-:W-:Y:S01]  /*06b0*/  FFMA R0, R6, R26, R11 ;  /* 0x0000001a06007223 */ /* 0x000fe2000000000b */
[----:B------:R-:W-:Y:S06]  /*06c0*/  @P0 BRA `(.L_x_2) ;  /* 0xfffffff800a80947 */ /* 0x000fec000383ffff */
.L_x_1:
[----:B------:R-:W-:Y:S05]  /*06d0*/  BRA.U !UP1, `(.L_x_0) ;  /* 0x0000000509847547 */ /* 0x000fea000b800000 */
[----:B------:R-:W-:Y:S02]  /*06e0*/  UISETP.GE.U32.AND UP0, UPT, UR4, 0x8, UPT ;  /* 0x000000080400788c */ /* 0x000fe4000bf06070 */
[----:B------:R-:W-:-:S04]  /*06f0*/  ULOP3.LUT UR5, UR8, 0x7, URZ, 0xc0, !UPT ;  /* 0x0000000708057892 */ /* 0x000fc8000f8ec0ff */
[----:B------:R-:W-:-:S03]  /*0700*/  UISETP.NE.AND UP1, UPT, UR5, URZ, UPT ;  /* 0x000000ff0500728c */ /* 0x000fc6000bf25270 */
[----:B------:R-:W-:Y:S08]  /*0710*/  BRA.U !UP0, `(.L_x_3) ;  /* 0x0000000108b07547 */ /* 0x000ff0000b800000 */
[----:B------:R-:W0:Y:S01]  /*0720*/  LDC.64 R4, c[0x0][0x380] ;  /* 0x0000e000ff047b82 */ /* 0x000e220000000a00 */
[----:B------:R-:W-:-:S05]  /*0730*/  IMAD R11, R14, UR8, R17 ;  /* 0x000000080e0b7c24 */ /* 0x000fca000f8e0211 */
[C---:B------:R-:W-:Y:S02]  /*0740*/  IADD3 R9, PT, PT, R11.reuse, 0x1, RZ ;  /* 0x000000010b097810 */ /* 0x040fe40007ffe0ff */
[----:B------:R-:W1:Y:S01]  /*0750*/  LDC.64 R2, c[0x0][0x388] ;  /* 0x0000e200ff027b82 */ /* 0x000e620000000a00 */
[C---:B------:R-:W-:Y:S02]  /*0760*/  IADD3 R29, PT, PT, R11.reuse, 0x2, RZ ;  /* 0x000000020b1d7810 */ /* 0x040fe40007ffe0ff */
[C---:B------:R-:W-:Y:S02]  /*0770*/  IADD3 R21, PT, PT, R11.reuse, 0x3, RZ ;  /* 0x000000030b157810 */ /* 0x040fe40007ffe0ff */
[C---:B------:R-:W-:Y:S01]  /*0780*/  IADD3 R25, PT, PT, R11.reuse, 0x4, RZ ;  /* 0x000000040b197810 */ /* 0x040fe20007ffe0ff */
[----:B0-----:R-:W-:-:S04]  /*0790*/  IMAD.WIDE.U32 R6, R11, 0x4, R4 ;  /* 0x000000040b067825 */ /* 0x001fc800078e0004 */
[----:B------:R-:W-:Y:S01]  /*07a0*/  IMAD.WIDE.U32 R8, R9, 0x4, R4 ;  /* 0x0000000409087825 */ /* 0x000fe200078e0004 */
[----:B------:R0:W2:Y:S03]  /*07b0*/  LDG.E R15, desc[UR6][R6.64] ;  /* 0x00000006060f7981 */ /* 0x0000a6000c1e1900 */
[----:B-1----:R-:W-:Y:S01]  /*07c0*/  IMAD.WIDE.U32 R2, R17, 0x4, R2 ;  /* 0x0000000411027825 */ /* 0x002fe200078e0002 */
[----:B------:R1:W3:Y:S04]  /*07d0*/  LDG.E R12, desc[UR6][R8.64] ;  /* 0x00000006080c7981 */ /* 0x0002e8000c1e1900 */
[----:B------:R-:W2:Y:S01]  /*07e0*/  LDG.E R13, desc[UR6][R2.64] ;  /* 0x00000006020d7981 */ /* 0x000ea2000c1e1900 */
[----:B------:R-:W-:-:S03]  /*07f0*/  IMAD.WIDE.U32 R28, R29, 0x4, R4 ;  /* 0x000000041d1c7825 */ /* 0x000fc600078e0004 */
[----:B------:R-:W3:Y:S01]  /*0800*/  LDG.E R19, desc[UR6][R2.64+0x4] ;  /* 0x0000040602137981 */ /* 0x000ee2000c1e1900 */
[--C-:B------:R-:W-:Y:S01]  /*0810*/  IMAD.WIDE.U32 R20, R21, 0x4, R4.reuse ;  /* 0x0000000415147825 */ /* 0x100fe200078e0004 */
[----:B------:R-:W-:Y:S02]  /*0820*/  IADD3 R27, PT, PT, R11, 0x5, RZ ;  /* 0x000000050b1b7810 */ /* 0x000fe40007ffe0ff */
[----:B------:R-:W4:Y:S01]  /*0830*/  LDG.E R16, desc[UR6][R28.64] ;  /* 0x000000061c107981 */ /* 0x000f22000c1e1900 */
[----:B0-----:R-:W-:-:S03]  /*0840*/  IMAD.WIDE.U32 R6, R25, 0x4, R4 ;  /* 0x0000000419067825 */ /* 0x001fc600078e0004 */
[----:B------:R-:W4:Y:S01]  /*0850*/  LDG.E R23, desc[UR6][R2.64+0x8] ;  /* 0x0000080602177981 */ /* 0x000f22000c1e1900 */
[----:B------:R-:W-:Y:S01]  /*0860*/  IADD3 R10, PT, PT, R11, 0x6, RZ ;  /* 0x000000060b0a7810 */ /* 0x000fe20007ffe0ff */
[--C-:B-1----:R-:W-:Y:S02]  /*0870*/  IMAD.WIDE.U32 R8, R27, 0x4, R4.reuse ;  /* 0x000000041b087825 */ /* 0x102fe400078e0004 */
[----:B------:R-:W5:Y:S04]  /*0880*/  LDG.E R20, desc[UR6][R20.64] ;  /* 0x0000000614147981 */ /* 0x000f68000c1e1900 */
[----:B------:R-:W5:Y:S01]  /*0890*/  LDG.E R25, desc[UR6][R2.64+0xc] ;  /* 0x00000c0602197981 */ /* 0x000f62000c1e1900 */
[----:B------:R-:W-:Y:S01]  /*08a0*/  IADD3 R18, PT, PT, R11, 0x7, RZ ;  /* 0x000000070b127810 */ /* 0x000fe20007ffe0ff */
[----:B------:R-:W-:-:S02]  /*08b0*/  IMAD.WIDE.U32 R10, R10, 0x4, R4 ;  /* 0x000000040a0a7825 */ /* 0x000fc400078e0004 */
[----:B------:R-:W5:Y:S04]  /*08c0*/  LDG.E R6, desc[UR6][R6.64] ;  /* 0x0000000606067981 */ /* 0x000f68000c1e1900 */
        /* <DEDUP_REMOVED lines=8> */
[----:B------:R-:W-:Y:S01]  /*0950*/  IADD3 R17, PT, PT, R17, 0x8, RZ ;  /* 0x0000000811117810 */ /* 0x000fe20007ffe0ff */
[----:B--2---:R-:W-:-:S04]  /*0960*/  FFMA R13, R15, R13, R0 ;  /* 0x0000000d0f0d7223 */ /* 0x004fc80000000000 */
[----:B---3--:R-:W-:-:S04]  /*0970*/  FFMA R13, R12, R19, R13 ;  /* 0x000000130c0d7223 */ /* 0x008fc8000000000d */
[----:B----4-:R-:W-:-:S04]  /*0980*/  FFMA R13, R16, R23, R13 ;  /* 0x00000017100d7223 */ /* 0x010fc8000000000d */
[----:B-----5:R-:W-:-:S04]  /*0990*/  FFMA R13, R20, R25, R13 ;  /* 0x00000019140d7223 */ /* 0x020fc8000000000d */
[----:B------:R-:W-:-:S04]  /*09a0*/  FFMA R13, R6, R27, R13 ;  /* 0x0000001b060d7223 */ /* 0x000fc8000000000d */
[----:B------:R-:W-:-:S04]  /*09b0*/  FFMA R8, R8, R29, R13 ;  /* 0x0000001d08087223 */ /* 0x000fc8000000000d */
[----:B------:R-:W-:-:S04]  /*09c0*/  FFMA R8, R11, R18, R8 ;  /* 0x000000120b087223 */ /* 0x000fc80000000008 */
[----:B------:R-:W-:-:S07]  /*09d0*/  FFMA R0, R5, R21, R8 ;  /* 0x0000001505007223 */ /* 0x000fce0000000008 */
.L_x_3:
        /* <DEDUP_REMOVED lines=15> */
[----:B------:R-:W3:Y:S02]  /*0ad0*/  LDG.E R8, desc[UR6][R8.64] ;  /* 0x0000000608087981 */ /* 0x000ee4000c1e1900 */
[--C-:B------:R-:W-:Y:S02]  /*0ae0*/  IMAD.WIDE.U32 R10, R13, 0x4, R4.reuse ;  /* 0x000000040d0a7825 */ /* 0x100fe400078e0004 */
[----:B------:R-:W2:Y:S02]  /*0af0*/  LDG.E R12, desc[UR6][R2.64] ;  /* 0x00000006020c7981 */ /* 0x000ea4000c1e1900 */
[----:B------:R-:W-:-:S02]  /*0b00*/  IMAD.WIDE.U32 R4, R15, 0x4, R4 ;  /* 0x000000040f047825 */ /* 0x000fc400078e0004 */
[----:B------:R-:W3:Y:S04]  /*0b10*/  LDG.E R13, desc[UR6][R2.64+0x4] ;  /* 0x00000406020d7981 */ /* 0x000ee8000c1e1900 */
[----:B------:R-:W4:Y:S04]  /*0b20*/  LDG.E R10, desc[UR6][R10.64] ;  /* 0x000000060a0a7981 */ /* 0x000f28000c1e1900 */
[----:B------:R-:W4:Y:S04]  /*0b30*/  LDG.E R15, desc[UR6][R2.64+0x8] ;  /* 0x00000806020f7981 */ /* 0x000f28000c1e1900 */
[----:B------:R-:W5:Y:S04]  /*0b40*/  LDG.E R4, desc[UR6][R4.64] ;  /* 0x0000000604047981 */ /* 0x000f68000c1e1900 */
[----:B------:R-:W5:Y:S01]  /*0b50*/  LDG.E R16, desc[UR6][R2.64+0xc] ;  /* 0x00000c0602107981 */ /* 0x000f62000c1e1900 */
[----:B------:R-:W-:Y:S01]  /*0b60*/  IADD3 R17, PT, PT, R17, 0x4, RZ ;  /* 0x0000000411117810 */ /* 0x000fe20007ffe0ff */
[----:B--2---:R-:W-:-:S04]  /*0b70*/  FFMA R7, R7, R12, R0 ;  /* 0x0000000c07077223 */ /* 0x004fc80000000000 */
[----:B---3--:R-:W-:-:S04]  /*0b80*/  FFMA R7, R8, R13, R7 ;  /* 0x0000000d08077223 */ /* 0x008fc80000000007 */
[----:B----4-:R-:W-:-:S04]  /*0b90*/  FFMA R7, R10, R15, R7 ;  /* 0x0000000f0a077223 */ /* 0x010fc80000000007 */
[----:B-----5:R-:W-:-:S07]  /*0ba0*/  FFMA R0, R4, R16, R7 ;  /* 0x0000001004007223 */ /* 0x020fce0000000007 */
.L_x_4:
[----:B------:R-:W-:Y:S05]  /*0bb0*/  BRA.U !UP1, `(.L_x_0) ;  /* 0x00000001094c7547 */ /* 0x000fea000b800000 */
[----:B------:R-:W0:Y:S01]  /*0bc0*/  LDC.64 R2, c[0x0][0x388] ;  /* 0x0000e200ff027b82 */ /* 0x000e220000000a00 */
[----:B------:R-:W-:-:S07]  /*0bd0*/  UIADD3 UR4, UPT, UPT, -UR4, URZ, URZ ;  /* 0x000000ff04047290 */ /* 0x000fce000fffe1ff */
[----:B------:R-:W1:Y:S01]  /*0be0*/  LDC.64 R6, c[0x0][0x380] ;  /* 0x0000e000ff067b82 */ /* 0x000e620000000a00 */
[----:B0-----:R-:W-:-:S04]  /*0bf0*/  IMAD.WIDE.U32 R2, R17, 0x4, R2 ;  /* 0x0000000411027825 */ /* 0x001fc800078e0002 */
[----:B------:R-:W-:Y:S01]  /*0c00*/  IMAD R17, R14, UR8, R17 ;  /* 0x000000080e117c24 */ /* 0x000fe2000f8e0211 */
[----:B------:R-:W-:Y:S02]  /*0c10*/  MOV R8, R2 ;  /* 0x0000000200087202 */ /* 0x000fe40000000f00 */
[----:B------:R-:W-:-:S07]  /*0c20*/  MOV R9, R3 ;  /* 0x0000000300097202 */ /* 0x000fce0000000f00 */
.L_x_5:
[----:B-1----:R-:W-:Y:S01]  /*0c30*/  IMAD.WIDE.U32 R2, R17, 0x4, R6 ;  /* 0x0000000411027825 */ /* 0x002fe200078e0006 */
[----:B------:R-:W-:Y:S02]  /*0c40*/  MOV R4, R8 ;  /* 0x0000000800047202 */ /* 0x000fe40000000f00 */
[----:B------:R-:W-:-:S03]  /*0c50*/  MOV R5, R9 ;  /* 0x0000000900057202 */ /* 0x000fc60000000f00 */
[----:B------:R-:W2:Y:S04]  /*0c60*/  LDG.E R3, desc[UR6][R2.64] ;  /* 0x0000000602037981 */ /* 0x000ea8000c1e1900 */
[----:B------:R-:W2:Y:S01]  /*0c70*/  LDG.E R4, desc[UR6][R4.64] ;  /* 0x0000000604047981 */ /* 0x000ea2000c1e1900 */
[----:B------:R-:W-:Y:S01]  /*0c80*/  UIADD3 UR4, UPT, UPT, UR4, 0x1, URZ ;  /* 0x0000000104047890 */ /* 0x000fe2000fffe0ff */
[----:B------:R-:W-:Y:S02]  /*0c90*/  IADD3 R8, P0, PT, R8, 0x4, RZ ;  /* 0x0000000408087810 */ /* 0x000fe40007f1e0ff */
[----:B------:R-:W-:Y:S01]  /*0ca0*/  IADD3 R17, PT, PT, R17, 0x1, RZ ;  /* 0x0000000111117810 */ /* 0x000fe20007ffe0ff */
[----:B------:R-:W-:Y:S01]  /*0cb0*/  UISETP.NE.AND UP0, UPT, UR4, URZ, UPT ;  /* 0x000000ff0400728c */ /* 0x000fe2000bf05270 */
[----:B------:R-:W-:Y:S01]  /*0cc0*/  IADD3.X R9, PT, PT, RZ, R9, RZ, P0, !PT ;  /* 0x00000009ff097210 */ /* 0x000fe200007fe4ff */
[----:B--2---:R-:W-:-:S07]  /*0cd0*/  FFMA R0, R3, R4, R0 ;  /* 0x0000000403007223 */ /* 0x004fce0000000000 */
[----:B------:R-:W-:Y:S05]  /*0ce0*/  BRA.U UP0, `(.L_x_5) ;  /* 0xfffffffd00d07547 */ /* 0x000fea000b83ffff */
.L_x_0:
[----:B------:R-:W0:Y:S02]  /*0cf0*/  LDC.64 R2, c[0x0][0x390] ;  /* 0x0000e400ff027b82 */ /* 0x000e240000000a00 */
[----:B0-----:R-:W-:-:S05]  /*0d00*/  IMAD.WIDE.U32 R14, R14, 0x4, R2 ;  /* 0x000000040e0e7825 */ /* 0x001fca00078e0002 */
[----:B------:R-:W-:Y:S01]  /*0d10*/  STG.E desc[UR6][R14.64], R0 ;  /* 0x000000000e007986 */ /* 0x000fe2000c101906 */
[----:B------:R-:W-:Y:S05]  /*0d20*/  EXIT ;  /* 0x000000000000794d */ /* 0x000fea0003800000 */
.L_x_6:
[----:B------:R-:W-:-:S00]  /*0d30*/  BRA `(.L_x_6) ;  /* 0xfffffffc00fc7947 */ /* 0x000fc0000383ffff */
[----:B------:R-:W-:-:S00]  /*0d40*/  NOP ;  /* 0x0000000000007918 */ /* 0x000fc00000000000 */
        /* <DEDUP_REMOVED lines=11> */
.L_x_7:


//--------------------- .nv.shared.reserved.0     --------------------------
	.section	.nv.shared.reserved.0,"aw",@nobits
	.weak		__nv_reservedSMEM_offset_0_alias
	.size		__nv_reservedSMEM_offset_0_alias, 0, 64
	.other		__nv_reservedSMEM_offset_0_alias,@"STO_CUDA_RESERVED_SHARED STV_DEFAULT"
__nv_reservedSMEM_offset_0_alias:
	.zero		0
	.zero		64


//--------------------- .nv.constant0._Z16matvecmul_by_rowPKfS0_Pfii --------------------------
	.section	.nv.constant0._Z16matvecmul_by_rowPKfS0_Pfii,"a",@progbits
	.sectionflags	@""
	.align	4
.nv.constant0._Z16matvecmul_by_rowPKfS0_Pfii:
	.zero		928


//--------------------- SYMBOLS --------------------------

	.type		.nv.reservedSmem.offset0,@object
	.size		.nv.reservedSmem.offset0,0x4
